	.headerflags	@"EF_CUDA_TEXMODE_UNIFIED EF_CUDA_64BIT_ADDRESS EF_CUDA_ACCELERATORS EF_CUDA_SM90 EF_CUDA_VIRTUAL_SM(EF_CUDA_SM90)"
	.elftype	@"ET_EXEC"


//--------------------- .nv.info                  --------------------------
	.section	.nv.info,"",@"SHT_CUDA_INFO"
	.align	4


	//----- nvinfo : EIATTR_REGCOUNT
	.align		4
        /*0000*/ 	.byte	0x04, 0x2f
        /*0002*/ 	.short	(.L_1 - .L_0)
	.align		4
.L_0:
        /*0004*/ 	.word	index@(triton_poi_fused_copy_4)
        /*0008*/ 	.word	0x0000000e


	//----- nvinfo : EIATTR_MIN_STACK_SIZE
	.align		4
.L_1:
        /*000c*/ 	.byte	0x04, 0x12
        /*000e*/ 	.short	(.L_3 - .L_2)
	.align		4
.L_2:
        /*0010*/ 	.word	index@(triton_poi_fused_copy_4)
        /*0014*/ 	.word	0x00000000


	//----- nvinfo : EIATTR_FRAME_SIZE
	.align		4
.L_3:
        /*0018*/ 	.byte	0x04, 0x11
        /*001a*/ 	.short	(.L_5 - .L_4)
	.align		4
.L_4:
        /*001c*/ 	.word	index@(triton_poi_fused_copy_4)
        /*0020*/ 	.word	0x00000000


	//----- nvinfo : EIATTR_MIN_STACK_SIZE
	.align		4
.L_5:
        /*0024*/ 	.byte	0x04, 0x12
        /*0026*/ 	.short	(.L_7 - .L_6)
	.align		4
.L_6:
        /*0028*/ 	.word	index@(triton_poi_fused_copy_4)
        /*002c*/ 	.word	0x00000000
.L_7:


//--------------------- .nv.info.triton_poi_fused_copy_4 --------------------------
	.section	.nv.info.triton_poi_fused_copy_4,"",@"SHT_CUDA_INFO"
	.sectionflags	@""
	.align	4


	//----- nvinfo : EIATTR_CUDA_API_VERSION
	.align		4
        /*0000*/ 	.byte	0x04, 0x37
        /*0002*/ 	.short	(.L_9 - .L_8)
.L_8:
        /*0004*/ 	.word	0x0000007c


	//----- nvinfo : EIATTR_KPARAM_INFO
	.align		4
.L_9:
        /*0008*/ 	.byte	0x04, 0x17
        /*000a*/ 	.short	(.L_11 - .L_10)
.L_10:
        /*000c*/ 	.word	0x00000000
        /*0010*/ 	.short	0x0004
        /*0012*/ 	.short	0x0020
        /*0014*/ 	.byte	0x00, 0xf0, 0x11, 0x00


	//----- nvinfo : EIATTR_KPARAM_INFO
	.align		4
.L_11:
        /*0018*/ 	.byte	0x04, 0x17
        /*001a*/ 	.short	(.L_13 - .L_12)
.L_12:
        /*001c*/ 	.word	0x00000000
        /*0020*/ 	.short	0x0003
        /*0022*/ 	.short	0x0018
        /*0024*/ 	.byte	0x00, 0xf4, 0x21, 0x00


	//----- nvinfo : EIATTR_KPARAM_INFO
	.align		4
.L_13:
        /*0028*/ 	.byte	0x04, 0x17
        /*002a*/ 	.short	(.L_15 - .L_14)
.L_14:
        /*002c*/ 	.word	0x00000000
        /*0030*/ 	.short	0x0002
        /*0032*/ 	.short	0x0010
        /*0034*/ 	.byte	0x00, 0xf4, 0x21, 0x00


	//----- nvinfo : EIATTR_KPARAM_INFO
	.align		4
.L_15:
        /*0038*/ 	.byte	0x04, 0x17
        /*003a*/ 	.short	(.L_17 - .L_16)
.L_16:
        /*003c*/ 	.word	0x00000000
        /*0040*/ 	.short	0x0001
        /*0042*/ 	.short	0x0008
        /*0044*/ 	.byte	0x00, 0xf4, 0x21, 0x00


	//----- nvinfo : EIATTR_KPARAM_INFO
	.align		4
.L_17:
        /*0048*/ 	.byte	0x04, 0x17
        /*004a*/ 	.short	(.L_19 - .L_18)
.L_18:
        /*004c*/ 	.word	0x00000000
        /*0050*/ 	.short	0x0000
        /*0052*/ 	.short	0x0000
        /*0054*/ 	.byte	0x00, 0xf4, 0x21, 0x00


	//----- nvinfo : EIATTR_SPARSE_MMA_MASK
	.align		4
.L_19:
        /*0058*/ 	.byte	0x03, 0x50
        /*005a*/ 	.short	0x0000


	//----- nvinfo : EIATTR_MAXREG_COUNT
	.align		4
        /*005c*/ 	.byte	0x03, 0x1b
        /*005e*/ 	.short	0x00ff


	//----- nvinfo : EIATTR_EXIT_INSTR_OFFSETS
	.align		4
        /*0060*/ 	.byte	0x04, 0x1c
        /*0062*/ 	.short	(.L_21 - .L_20)


	//   ....[0]....
.L_20:
        /*0064*/ 	.word	0x000001d0


	//   ....[1]....
        /*0068*/ 	.word	0x000001f0


	//----- nvinfo : EIATTR_REQNTID
	.align		4
.L_21:
        /*006c*/ 	.byte	0x04, 0x10
        /*006e*/ 	.short	(.L_23 - .L_22)
.L_22:
        /*0070*/ 	.word	0x00000080
        /*0074*/ 	.word	0x00000001
        /*0078*/ 	.word	0x00000001


	//----- nvinfo : EIATTR_CBANK_PARAM_SIZE
	.align		4
.L_23:
        /*007c*/ 	.byte	0x03, 0x19
        /*007e*/ 	.short	0x0024


	//----- nvinfo : EIATTR_PARAM_CBANK
	.align		4
        /*0080*/ 	.byte	0x04, 0x0a
        /*0082*/ 	.short	(.L_25 - .L_24)
	.align		4
.L_24:
        /*0084*/ 	.word	index@(.nv.constant0.triton_poi_fused_copy_4)
        /*0088*/ 	.short	0x0210
        /*008a*/ 	.short	0x0024


	//----- nvinfo : EIATTR_SW_WAR
	.align		4
.L_25:
        /*008c*/ 	.byte	0x04, 0x36
        /*008e*/ 	.short	(.L_27 - .L_26)
.L_26:
        /*0090*/ 	.word	0x00000008
.L_27:


//--------------------- .nv.callgraph             --------------------------
	.section	.nv.callgraph,"",@"SHT_CUDA_CALLGRAPH"
	.align	4
	.sectionentsize	8
	.align		4
        /*0000*/ 	.word	0x00000000
	.align		4
        /*0004*/ 	.word	0xffffffff
	.align		4
        /*0008*/ 	.word	0x00000000
	.align		4
        /*000c*/ 	.word	0xfffffffe
	.align		4
        /*0010*/ 	.word	0x00000000
	.align		4
        /*0014*/ 	.word	0xfffffffd
	.align		4
        /*0018*/ 	.word	0x00000000
	.align		4
        /*001c*/ 	.word	0xfffffffc


//--------------------- .text.triton_poi_fused_copy_4 --------------------------
	.section	.text.triton_poi_fused_copy_4,"ax",@progbits
	.align	128
        .global         triton_poi_fused_copy_4
        .type           triton_poi_fused_copy_4,@function
        .size           triton_poi_fused_copy_4,(.L_x_1 - triton_poi_fused_copy_4)
        .other          triton_poi_fused_copy_4,@"STO_CUDA_ENTRY STV_DEFAULT"
triton_poi_fused_copy_4:
.text.triton_poi_fused_copy_4:
[----:B------:R-:W0:Y:S02]  /*0000*/  LDC R1, c[0x0][0x28] ;  /* 0x00000a00ff017b82 */ /* 0x000e240000000800 */
[----:B------:R-:W1:Y:S01]  /*0010*/  S2R R0, SR_TID.X ;  /* 0x0000000000007919 */ /* 0x000e620000002100 */
[----:B------:R-:W2:Y:S01]  /*0020*/  LDC.64 R2, c[0x0][0x220] ;  /* 0x00008800ff027b82 */ /* 0x000ea20000000a00 */
[----:B------:R-:W-:Y:S01]  /*0030*/  ULDC.64 UR4, c[0x0][0x208] ;  /* 0x0000820000047ab9 */ /* 0x000fe20000000a00 */
[----:B------:R-:W3:Y:S06]  /*0040*/  S2R R9, SR_CTAID.X ;  /* 0x0000000000097919 */ /* 0x000eec0000002500 */
[----:B------:R-:W4:Y:S01]  /*0050*/  LDC.64 R4, c[0x0][0x210] ;  /* 0x00008400ff047b82 */ /* 0x000f220000000a00 */
[----:B-1----:R-:W-:-:S05]  /*0060*/  LOP3.LUT R0, R0, 0x7f, RZ, 0xc0, !PT ;  /* 0x0000007f00007812 */ /* 0x002fca00078ec0ff */
[----:B---3--:R-:W-:-:S04]  /*0070*/  IMAD R9, R9, 0x80, R0 ;  /* 0x0000008009097824 */ /* 0x008fc800078e0200 */
[C---:B------:R-:W-:Y:S01]  /*0080*/  IMAD.HI R0, R9.reuse, 0x66666667, RZ ;  /* 0x6666666709007827 */ /* 0x040fe200078e02ff */
[----:B------:R-:W-:-:S04]  /*0090*/  ISETP.GE.AND P2, PT, R9, 0x140, PT ;  /* 0x000001400900780c */ /* 0x000fc80003f46270 */
[----:B------:R-:W-:-:S04]  /*00a0*/  SHF.R.U32.HI R7, RZ, 0x1f, R0 ;  /* 0x0000001fff077819 */ /* 0x000fc80000011600 */
[CC--:B------:R-:W-:Y:S02]  /*00b0*/  LEA.HI.SX32 R6, R0.reuse, R7.reuse, 0x1d ;  /* 0x0000000700067211 */ /* 0x0c0fe400078feaff */
[----:B------:R-:W-:-:S03]  /*00c0*/  LEA.HI.SX32 R0, R0, R7, 0x1f ;  /* 0x0000000700007211 */ /* 0x000fc600078ffaff */
[--C-:B------:R-:W-:Y:S02]  /*00d0*/  IMAD R11, R6, -0x14, R9.reuse ;  /* 0xffffffec060b7824 */ /* 0x100fe400078e0209 */
[----:B------:R-:W-:Y:S02]  /*00e0*/  IMAD R7, R0, -0x5, R9 ;  /* 0xfffffffb00077824 */ /* 0x000fe400078e0209 */
[----:B------:R-:W-:-:S03]  /*00f0*/  IMAD R11, R6, 0x50, R11 ;  /* 0x00000050060b7824 */ /* 0x000fc600078e020b */
[----:B------:R-:W-:Y:S01]  /*0100*/  ISETP.GE.AND P1, PT, R7, 0x3, PT ;  /* 0x000000030700780c */ /* 0x000fe20003f26270 */
[----:B------:R-:W-:Y:S01]  /*0110*/  IMAD R7, R0, 0x4, R7 ;  /* 0x0000000400077824 */ /* 0x000fe200078e0207 */
[----:B------:R-:W-:Y:S01]  /*0120*/  IADD3 R11, R11, 0x3c, RZ ;  /* 0x0000003c0b0b7810 */ /* 0x000fe20007ffe0ff */
[----:B------:R-:W-:Y:S01]  /*0130*/  HFMA2.MMA R0, -RZ, RZ, 0, 0 ;  /* 0x00000000ff007435 */ /* 0x000fe200000001ff */
[----:B------:R-:W-:Y:S01]  /*0140*/  ISETP.LT.AND P0, PT, R9, 0x140, !P1 ;  /* 0x000001400900780c */ /* 0x000fe20004f01270 */
[----:B----4-:R-:W-:Y:S02]  /*0150*/  IMAD.WIDE R4, R7, 0x4, R4 ;  /* 0x0000000407047825 */ /* 0x010fe400078e0204 */
[----:B------:R-:W1:Y:S02]  /*0160*/  LDC.64 R6, c[0x0][0x228] ;  /* 0x00008a00ff067b82 */ /* 0x000e640000000a00 */
[----:B--2---:R-:W-:-:S04]  /*0170*/  IMAD.WIDE R2, R11, 0x4, R2 ;  /* 0x000000040b027825 */ /* 0x004fc800078e0202 */
[----:B------:R-:W-:-:S04]  /*0180*/  IMAD.MOV.U32 R11, RZ, RZ, RZ ;  /* 0x000000ffff0b7224 */ /* 0x000fc800078e00ff */
[----:B------:R-:W2:Y:S04]  /*0190*/  @P0 LDG.E R0, desc[UR4][R4.64] ;  /* 0x0000000404000981 */ /* 0x000ea8000c1e1900 */
[----:B------:R3:W2:Y:S01]  /*01a0*/  @!P2 LDG.E R11, desc[UR4][R2.64] ;  /* 0x00000004020ba981 */ /* 0x0006a2000c1e1900 */
[----:B-1----:R-:W-:Y:S01]  /*01b0*/  IMAD.WIDE R6, R9, 0x4, R6 ;  /* 0x0000000409067825 */ /* 0x002fe200078e0206 */
[----:B--2---:R-:W-:Y:S01]  /*01c0*/  @!P1 SEL R11, R0, RZ, P0 ;  /* 0x000000ff000b9207 */ /* 0x004fe20000000000 */
[----:B---3--:R-:W-:Y:S06]  /*01d0*/  @P2 EXIT ;  /* 0x000000000000294d */ /* 0x008fec0003800000 */
[----:B------:R-:W-:Y:S01]  /*01e0*/  STG.E desc[UR4][R6.64], R11 ;  /* 0x0000000b06007986 */ /* 0x000fe2000c101904 */
[----:B------:R-:W-:Y:S05]  /*01f0*/  EXIT ;  /* 0x000000000000794d */ /* 0x000fea0003800000 */
.L_x_0:
[----:B------:R-:W-:-:S00]  /*0200*/  BRA `(.L_x_0) ;  /* 0xfffffffc00fc7947 */ /* 0x000fc0000383ffff */
[----:B------:R-:W-:-:S00]  /*0210*/  NOP ;  /* 0x0000000000007918 */ /* 0x000fc00000000000 */
        /* <DEDUP_REMOVED lines=14> */
.L_x_1:


//--------------------- .nv.constant0.triton_poi_fused_copy_4 --------------------------
	.section	.nv.constant0.triton_poi_fused_copy_4,"a",@progbits
	.sectionflags	@""
	.align	4
.nv.constant0.triton_poi_fused_copy_4:
	.zero		564
